//
// Generated by NVIDIA NVVM Compiler
//
// Compiler Build ID: CL-36424714
// Cuda compilation tools, release 13.0, V13.0.88
// Based on NVVM 20.0.0
//

.version 9.0
.target sm_100
.address_size 64

	// .globl	_Z16max_flops_kernelPfi

.visible .entry _Z16max_flops_kernelPfi(
	.param .u64 .ptr .align 1 _Z16max_flops_kernelPfi_param_0,
	.param .u32 _Z16max_flops_kernelPfi_param_1
)
{
	.reg .b32 	%r<37>;
	.reg .b32 	%f<64>;
	.reg .b64 	%rd<5>;

	ld.param.u64 	%rd1, [_Z16max_flops_kernelPfi_param_0];
	ld.param.u32 	%r1, [_Z16max_flops_kernelPfi_param_1];
	cvta.to.global.u64 	%rd2, %rd1;
	mov.u32 	%r2, %ctaid.x;
	mov.u32 	%r3, %tid.x;
	shl.b32 	%r4, %r3, 5;
	mad.lo.s32 	%r5, %r1, %r2, %r4;
	mul.wide.s32 	%rd3, %r5, 4;
	add.s64 	%rd4, %rd2, %rd3;
	ld.global.f32 	%f1, [%rd4];
	cvt.rzi.s32.f32 	%r6, %f1;
	ld.global.f32 	%f2, [%rd4+156];
	st.global.f32 	[%rd4], %f2;
	ld.global.f32 	%f3, [%rd4+4];
	cvt.rzi.s32.f32 	%r7, %f3;
	cvt.rn.f32.s32 	%f4, %r6;
	st.global.f32 	[%rd4+4], %f4;
	ld.global.f32 	%f5, [%rd4+8];
	cvt.rzi.s32.f32 	%r8, %f5;
	cvt.rn.f32.s32 	%f6, %r7;
	st.global.f32 	[%rd4+8], %f6;
	ld.global.f32 	%f7, [%rd4+12];
	cvt.rzi.s32.f32 	%r9, %f7;
	cvt.rn.f32.s32 	%f8, %r8;
	st.global.f32 	[%rd4+12], %f8;
	ld.global.f32 	%f9, [%rd4+16];
	cvt.rzi.s32.f32 	%r10, %f9;
	cvt.rn.f32.s32 	%f10, %r9;
	st.global.f32 	[%rd4+16], %f10;
	ld.global.f32 	%f11, [%rd4+20];
	cvt.rzi.s32.f32 	%r11, %f11;
	cvt.rn.f32.s32 	%f12, %r10;
	st.global.f32 	[%rd4+20], %f12;
	ld.global.f32 	%f13, [%rd4+24];
	cvt.rzi.s32.f32 	%r12, %f13;
	cvt.rn.f32.s32 	%f14, %r11;
	st.global.f32 	[%rd4+24], %f14;
	ld.global.f32 	%f15, [%rd4+28];
	cvt.rzi.s32.f32 	%r13, %f15;
	cvt.rn.f32.s32 	%f16, %r12;
	st.global.f32 	[%rd4+28], %f16;
	ld.global.f32 	%f17, [%rd4+32];
	cvt.rzi.s32.f32 	%r14, %f17;
	cvt.rn.f32.s32 	%f18, %r13;
	st.global.f32 	[%rd4+32], %f18;
	ld.global.f32 	%f19, [%rd4+36];
	cvt.rzi.s32.f32 	%r15, %f19;
	cvt.rn.f32.s32 	%f20, %r14;
	st.global.f32 	[%rd4+36], %f20;
	ld.global.f32 	%f21, [%rd4+40];
	cvt.rzi.s32.f32 	%r16, %f21;
	cvt.rn.f32.s32 	%f22, %r15;
	st.global.f32 	[%rd4+40], %f22;
	ld.global.f32 	%f23, [%rd4+44];
	cvt.rzi.s32.f32 	%r17, %f23;
	cvt.rn.f32.s32 	%f24, %r16;
	st.global.f32 	[%rd4+44], %f24;
	ld.global.f32 	%f25, [%rd4+48];
	cvt.rzi.s32.f32 	%r18, %f25;
	cvt.rn.f32.s32 	%f26, %r17;
	st.global.f32 	[%rd4+48], %f26;
	ld.global.f32 	%f27, [%rd4+52];
	cvt.rzi.s32.f32 	%r19, %f27;
	cvt.rn.f32.s32 	%f28, %r18;
	st.global.f32 	[%rd4+52], %f28;
	ld.global.f32 	%f29, [%rd4+56];
	cvt.rzi.s32.f32 	%r20, %f29;
	cvt.rn.f32.s32 	%f30, %r19;
	st.global.f32 	[%rd4+56], %f30;
	ld.global.f32 	%f31, [%rd4+60];
	cvt.rzi.s32.f32 	%r21, %f31;
	cvt.rn.f32.s32 	%f32, %r20;
	st.global.f32 	[%rd4+60], %f32;
	ld.global.f32 	%f33, [%rd4+64];
	cvt.rzi.s32.f32 	%r22, %f33;
	cvt.rn.f32.s32 	%f34, %r21;
	st.global.f32 	[%rd4+64], %f34;
	ld.global.f32 	%f35, [%rd4+68];
	cvt.rzi.s32.f32 	%r23, %f35;
	cvt.rn.f32.s32 	%f36, %r22;
	st.global.f32 	[%rd4+68], %f36;
	ld.global.f32 	%f37, [%rd4+72];
	cvt.rzi.s32.f32 	%r24, %f37;
	cvt.rn.f32.s32 	%f38, %r23;
	st.global.f32 	[%rd4+72], %f38;
	ld.global.f32 	%f39, [%rd4+76];
	cvt.rzi.s32.f32 	%r25, %f39;
	cvt.rn.f32.s32 	%f40, %r24;
	st.global.f32 	[%rd4+76], %f40;
	ld.global.f32 	%f41, [%rd4+80];
	cvt.rzi.s32.f32 	%r26, %f41;
	cvt.rn.f32.s32 	%f42, %r25;
	st.global.f32 	[%rd4+80], %f42;
	ld.global.f32 	%f43, [%rd4+84];
	cvt.rzi.s32.f32 	%r27, %f43;
	cvt.rn.f32.s32 	%f44, %r26;
	st.global.f32 	[%rd4+84], %f44;
	ld.global.f32 	%f45, [%rd4+88];
	cvt.rzi.s32.f32 	%r28, %f45;
	cvt.rn.f32.s32 	%f46, %r27;
	st.global.f32 	[%rd4+88], %f46;
	ld.global.f32 	%f47, [%rd4+92];
	cvt.rzi.s32.f32 	%r29, %f47;
	cvt.rn.f32.s32 	%f48, %r28;
	st.global.f32 	[%rd4+92], %f48;
	ld.global.f32 	%f49, [%rd4+96];
	cvt.rzi.s32.f32 	%r30, %f49;
	cvt.rn.f32.s32 	%f50, %r29;
	st.global.f32 	[%rd4+96], %f50;
	ld.global.f32 	%f51, [%rd4+100];
	cvt.rzi.s32.f32 	%r31, %f51;
	cvt.rn.f32.s32 	%f52, %r30;
	st.global.f32 	[%rd4+100], %f52;
	ld.global.f32 	%f53, [%rd4+104];
	cvt.rzi.s32.f32 	%r32, %f53;
	cvt.rn.f32.s32 	%f54, %r31;
	st.global.f32 	[%rd4+104], %f54;
	ld.global.f32 	%f55, [%rd4+108];
	cvt.rzi.s32.f32 	%r33, %f55;
	cvt.rn.f32.s32 	%f56, %r32;
	st.global.f32 	[%rd4+108], %f56;
	ld.global.f32 	%f57, [%rd4+112];
	cvt.rzi.s32.f32 	%r34, %f57;
	cvt.rn.f32.s32 	%f58, %r33;
	st.global.f32 	[%rd4+112], %f58;
	ld.global.f32 	%f59, [%rd4+116];
	cvt.rzi.s32.f32 	%r35, %f59;
	cvt.rn.f32.s32 	%f60, %r34;
	st.global.f32 	[%rd4+116], %f60;
	ld.global.f32 	%f61, [%rd4+120];
	cvt.rzi.s32.f32 	%r36, %f61;
	cvt.rn.f32.s32 	%f62, %r35;
	st.global.f32 	[%rd4+120], %f62;
	cvt.rn.f32.s32 	%f63, %r36;
	st.global.f32 	[%rd4+124], %f63;
	ret;

}


// ===== COMPILED SASS (sm_100) =====

	.target	sm_100

	.elftype	@"ET_EXEC"


//--------------------- .note.nv.tkinfo           --------------------------
	.section	.note.nv.tkinfo,"",@"SHT_NOTE"
	.sectionflags	@"SHF_NOTE_NV_TKINFO"
	.tkinfo
        /*0018*/ 	.word	0x00000002
        /*0030*/ 	.string	""
        /*0030*/ 	.string	"ptxas"
        /*0030*/ 	.string	"Cuda compilation tools, release 13.0, V13.0.88"
        /*0030*/ 	.string	"Build cuda_13.0.r13.0/compiler.36424714_0"
        /*0030*/ 	.string	"-arch sm_100 -m 64 "



//--------------------- .note.nv.cuinfo           --------------------------
	.section	.note.nv.cuinfo,"",@"SHT_NOTE"
	.sectionflags	@"SHF_NOTE_NV_CUINFO"
        /*0018*/ 	.short	0x0002
        /*001a*/ 	.short	0x0064
        /*001c*/ 	.short	0x0082
	.zero		2


//--------------------- .nv.info                  --------------------------
	.section	.nv.info,"",@"SHT_CUDA_INFO"
	.align	4


	//----- nvinfo : EIATTR_REGCOUNT
	.align		4
        /*0000*/ 	.byte	0x04, 0x2f
        /*0002*/ 	.short	(.L_1 - .L_0)
	.align		4
.L_0:
        /*0004*/ 	.word	index@(_Z16max_flops_kernelPfi)
        /*0008*/ 	.word	0x00000020


	//----- nvinfo : EIATTR_FRAME_SIZE
	.align		4
.L_1:
        /*000c*/ 	.byte	0x04, 0x11
        /*000e*/ 	.short	(.L_3 - .L_2)
	.align		4
.L_2:
        /*0010*/ 	.word	index@(_Z16max_flops_kernelPfi)
        /*0014*/ 	.word	0x00000000


	//----- nvinfo : EIATTR_MIN_STACK_SIZE
	.align		4
.L_3:
        /*0018*/ 	.byte	0x04, 0x12
        /*001a*/ 	.short	(.L_5 - .L_4)
	.align		4
.L_4:
        /*001c*/ 	.word	index@(_Z16max_flops_kernelPfi)
        /*0020*/ 	.word	0x00000000
.L_5:


//--------------------- .nv.compat                --------------------------
	.section	.nv.compat,"",@"SHT_CUDA_COMPAT_INFO"
	.align	4
        /*0000*/ 	.byte	0x02, 0x09, 0x00, 0x00, 0x02, 0x02, 0x01, 0x00, 0x02, 0x05, 0x05, 0x00, 0x03, 0x07, 0x01, 0x01
        /*0010*/ 	.byte	0x02, 0x03, 0x00, 0x00, 0x02, 0x06, 0x01, 0x00, 0x04, 0x0b, 0x08, 0x00, 0x09, 0x00, 0x00, 0x00
        /*0020*/ 	.byte	0x00, 0x00, 0x00, 0x00


//--------------------- .nv.info._Z16max_flops_kernelPfi --------------------------
	.section	.nv.info._Z16max_flops_kernelPfi,"",@"SHT_CUDA_INFO"
	.sectionflags	@""
	.align	4


	//----- nvinfo : EIATTR_CUDA_API_VERSION
	.align		4
        /*0000*/ 	.byte	0x04, 0x37
        /*0002*/ 	.short	(.L_7 - .L_6)
.L_6:
        /*0004*/ 	.word	0x00000082


	//----- nvinfo : EIATTR_KPARAM_INFO
	.align		4
.L_7:
        /*0008*/ 	.byte	0x04, 0x17
        /*000a*/ 	.short	(.L_9 - .L_8)
.L_8:
        /*000c*/ 	.word	0x00000000
        /*0010*/ 	.short	0x0001
        /*0012*/ 	.short	0x0008
        /*0014*/ 	.byte	0x00, 0xf0, 0x11, 0x00


	//----- nvinfo : EIATTR_KPARAM_INFO
	.align		4
.L_9:
        /*0018*/ 	.byte	0x04, 0x17
        /*001a*/ 	.short	(.L_11 - .L_10)
.L_10:
        /*001c*/ 	.word	0x00000000
        /*0020*/ 	.short	0x0000
        /*0022*/ 	.short	0x0000
        /*0024*/ 	.byte	0x00, 0xf5, 0x21, 0x00


	//----- nvinfo : EIATTR_SPARSE_MMA_MASK
	.align		4
.L_11:
        /*0028*/ 	.byte	0x03, 0x50
        /*002a*/ 	.short	0x0000


	//----- nvinfo : EIATTR_MAXREG_COUNT
	.align		4
        /*002c*/ 	.byte	0x03, 0x1b
        /*002e*/ 	.short	0x00ff


	//----- nvinfo : EIATTR_MERCURY_ISA_VERSION
	.align		4
        /*0030*/ 	.byte	0x03, 0x5f
        /*0032*/ 	.short	0x0101


	//----- nvinfo : EIATTR_VRC_CTA_INIT_COUNT
	.align		4
        /*0034*/ 	.byte	0x02, 0x4a
	.zero		1
	.zero		1


	//----- nvinfo : EIATTR_EXIT_INSTR_OFFSETS
	.align		4
        /*0038*/ 	.byte	0x04, 0x1c
        /*003a*/ 	.short	(.L_13 - .L_12)


	//   ....[0]....
.L_12:
        /*003c*/ 	.word	0x00000870


	//----- nvinfo : EIATTR_CBANK_PARAM_SIZE
	.align		4
.L_13:
        /*0040*/ 	.byte	0x03, 0x19
        /*0042*/ 	.short	0x000c


	//----- nvinfo : EIATTR_PARAM_CBANK
	.align		4
        /*0044*/ 	.byte	0x04, 0x0a
        /*0046*/ 	.short	(.L_15 - .L_14)
	.align		4
.L_14:
        /*0048*/ 	.word	index@(.nv.constant0._Z16max_flops_kernelPfi)
        /*004c*/ 	.short	0x0380
        /*004e*/ 	.short	0x000c


	//----- nvinfo : EIATTR_SW_WAR
	.align		4
.L_15:
        /*0050*/ 	.byte	0x04, 0x36
        /*0052*/ 	.short	(.L_17 - .L_16)
.L_16:
        /*0054*/ 	.word	0x00000008
.L_17:


//--------------------- .nv.callgraph             --------------------------
	.section	.nv.callgraph,"",@"SHT_CUDA_CALLGRAPH"
	.align	4
	.sectionentsize	8
	.align		4
        /*0000*/ 	.word	0x00000000
	.align		4
        /*0004*/ 	.word	0xffffffff
	.align		4
        /*0008*/ 	.word	0x00000000
	.align		4
        /*000c*/ 	.word	0xfffffffe
	.align		4
        /*0010*/ 	.word	0x00000000
	.align		4
        /*0014*/ 	.word	0xfffffffd
	.align		4
        /*0018*/ 	.word	0x00000000
	.align		4
        /*001c*/ 	.word	0xfffffffc


//--------------------- .text._Z16max_flops_kernelPfi --------------------------
	.section	.text._Z16max_flops_kernelPfi,"ax",@progbits
	.align	128
        .global         _Z16max_flops_kernelPfi
        .type           _Z16max_flops_kernelPfi,@function
        .size           _Z16max_flops_kernelPfi,(.L_x_1 - _Z16max_flops_kernelPfi)
        .other          _Z16max_flops_kernelPfi,@"STO_CUDA_ENTRY STV_DEFAULT"
_Z16max_flops_kernelPfi:
.text._Z16max_flops_kernelPfi:
[----:B------:R-:W-:Y:S01]  /*0000*/  LDC R1, c[0x0][0x37c] ;  /* 0x0000df00ff017b82 */ /* 0x000fe20000000800 */
[----:B------:R-:W0:Y:S07]  /*0010*/  S2R R0, SR_TID.X ;  /* 0x0000000000007919 */ /* 0x000e2e0000002100 */
[----:B------:R-:W1:Y:S01]  /*0020*/  S2UR UR6, SR_CTAID.X ;  /* 0x00000000000679c3 */ /* 0x000e620000002500 */
[----:B------:R-:W2:Y:S07]  /*0030*/  LDCU.64 UR4, c[0x0][0x358] ;  /* 0x00006b00ff0477ac */ /* 0x000eae0008000a00 */
[----:B------:R-:W1:Y:S08]  /*0040*/  LDC R5, c[0x0][0x388] ;  /* 0x0000e200ff057b82 */ /* 0x000e700000000800 */
[----:B------:R-:W3:Y:S01]  /*0050*/  LDC.64 R2, c[0x0][0x380] ;  /* 0x0000e000ff027b82 */ /* 0x000ee20000000a00 */
[----:B0-----:R-:W-:-:S04]  /*0060*/  IMAD.SHL.U32 R0, R0, 0x20, RZ ;  /* 0x0000002000007824 */ /* 0x001fc800078e00ff */
[----:B-1----:R-:W-:-:S04]  /*0070*/  IMAD R5, R5, UR6, R0 ;  /* 0x0000000605057c24 */ /* 0x002fc8000f8e0200 */
[----:B---3--:R-:W-:-:S05]  /*0080*/  IMAD.WIDE R2, R5, 0x4, R2 ;  /* 0x0000000405027825 */ /* 0x008fca00078e0202 */
[----:B--2---:R-:W2:Y:S04]  /*0090*/  LDG.E R0, desc[UR4][R2.64] ;  /* 0x0000000402007981 */ /* 0x004ea8000c1e1900 */
[----:B------:R-:W3:Y:S04]  /*00a0*/  LDG.E R4, desc[UR4][R2.64+0x4] ;  /* 0x0000040402047981 */ /* 0x000ee8000c1e1900 */
[----:B------:R-:W4:Y:S04]  /*00b0*/  LDG.E R6, desc[UR4][R2.64+0x8] ;  /* 0x0000080402067981 */ /* 0x000f28000c1e1900 */
[----:B------:R-:W5:Y:S04]  /*00c0*/  LDG.E R16, desc[UR4][R2.64+0x18] ;  /* 0x0000180402107981 */ /* 0x000f68000c1e1900 */
        /* <DEDUP_REMOVED lines=14> */
[----:B------:R-:W5:Y:S01]  /*01b0*/  LDG.E R14, desc[UR4][R2.64+0x70] ;  /* 0x00007004020e7981 */ /* 0x000f62000c1e1900 */
[----:B--2---:R-:W0:Y:S08]  /*01c0*/  F2I.TRUNC.NTZ R0, R0 ;  /* 0x0000000000007305 */ /* 0x004e30000020f100 */
[----:B---3--:R-:W1:Y:S08]  /*01d0*/  F2I.TRUNC.NTZ R4, R4 ;  /* 0x0000000400047305 */ /* 0x008e70000020f100 */
[----:B----4-:R-:W2:Y:S08]  /*01e0*/  F2I.TRUNC.NTZ R6, R6 ;  /* 0x0000000600067305 */ /* 0x010eb0000020f100 */
[----:B-----5:R-:W3:Y:S01]  /*01f0*/  F2I.TRUNC.NTZ R16, R16 ;  /* 0x0000001000107305 */ /* 0x020ee2000020f100 */
[----:B0-----:R-:W-:-:S07]  /*0200*/  I2FP.F32.S32 R5, R0 ;  /* 0x0000000000057245 */ /* 0x001fce0000201400 */
[----:B------:R-:W0:Y:S08]  /*0210*/  F2I.TRUNC.NTZ R8, R8 ;  /* 0x0000000800087305 */ /* 0x000e30000020f100 */
[----:B------:R4:W5:Y:S08]  /*0220*/  F2I.TRUNC.NTZ R11, R10 ;  /* 0x0000000a000b7305 */ /* 0x000970000020f100 */
[----:B------:R-:W5:Y:S01]  /*0230*/  F2I.TRUNC.NTZ R12, R12 ;  /* 0x0000000c000c7305 */ /* 0x000f62000020f100 */
[----:B------:R5:W-:Y:S01]  /*0240*/  STG.E desc[UR4][R2.64+0x4], R5 ;  /* 0x0000040502007986 */ /* 0x000be2000c101904 */
[----:B-1----:R-:W-:-:S02]  /*0250*/  I2FP.F32.S32 R7, R4 ;  /* 0x0000000400077245 */ /* 0x002fc40000201400 */
[----:B--2---:R-:W-:Y:S01]  /*0260*/  I2FP.F32.S32 R9, R6 ;  /* 0x0000000600097245 */ /* 0x004fe20000201400 */
[----:B------:R-:W2:Y:S01]  /*0270*/  LDG.E R0, desc[UR4][R2.64+0x48] ;  /* 0x0000480402007981 */ /* 0x000ea2000c1e1900 */
[----:B---3--:R-:W-:Y:S02]  /*0280*/  I2FP.F32.S32 R15, R16 ;  /* 0x00000010000f7245 */ /* 0x008fe40000201400 */
[----:B0-----:R-:W-:Y:S01]  /*0290*/  I2FP.F32.S32 R13, R8 ;  /* 0x00000008000d7245 */ /* 0x001fe20000201400 */
[----:B----4-:R-:W3:Y:S04]  /*02a0*/  LDG.E R10, desc[UR4][R2.64+0x64] ;  /* 0x00006404020a7981 */ /* 0x010ee8000c1e1900 */
[----:B-----5:R-:W4:Y:S01]  /*02b0*/  LDG.E R5, desc[UR4][R2.64+0x50] ;  /* 0x0000500402057981 */ /* 0x020f22000c1e1900 */
[----:B------:R-:W-:-:S02]  /*02c0*/  I2FP.F32.S32 R29, R11 ;  /* 0x0000000b001d7245 */ /* 0x000fc40000201400 */
[----:B------:R-:W-:Y:S01]  /*02d0*/  I2FP.F32.S32 R28, R12 ;  /* 0x0000000c001c7245 */ /* 0x000fe20000201400 */
[----:B------:R0:W-:Y:S04]  /*02e0*/  STG.E desc[UR4][R2.64+0x8], R7 ;  /* 0x0000080702007986 */ /* 0x0001e8000c101904 */
[----:B------:R1:W-:Y:S04]  /*02f0*/  STG.E desc[UR4][R2.64+0xc], R9 ;  /* 0x00000c0902007986 */ /* 0x0003e8000c101904 */
[----:B------:R5:W-:Y:S04]  /*0300*/  STG.E desc[UR4][R2.64+0x1c], R15 ;  /* 0x00001c0f02007986 */ /* 0x000be8000c101904 */
[----:B------:R-:W3:Y:S04]  /*0310*/  LDG.E R4, desc[UR4][R2.64+0x4c] ;  /* 0x00004c0402047981 */ /* 0x000ee8000c1e1900 */
[----:B------:R-:W3:Y:S04]  /*0320*/  LDG.E R6, desc[UR4][R2.64+0x54] ;  /* 0x0000540402067981 */ /* 0x000ee8000c1e1900 */
[----:B0-----:R-:W3:Y:S04]  /*0330*/  LDG.E R7, desc[UR4][R2.64+0x58] ;  /* 0x0000580402077981 */ /* 0x001ee8000c1e1900 */
[----:B------:R-:W3:Y:S04]  /*0340*/  LDG.E R8, desc[UR4][R2.64+0x5c] ;  /* 0x00005c0402087981 */ /* 0x000ee8000c1e1900 */
[----:B-1----:R-:W3:Y:S04]  /*0350*/  LDG.E R9, desc[UR4][R2.64+0x60] ;  /* 0x0000600402097981 */ /* 0x002ee8000c1e1900 */
[----:B------:R-:W3:Y:S04]  /*0360*/  LDG.E R11, desc[UR4][R2.64+0x68] ;  /* 0x00006804020b7981 */ /* 0x000ee8000c1e1900 */
[----:B------:R-:W3:Y:S04]  /*0370*/  LDG.E R12, desc[UR4][R2.64+0x6c] ;  /* 0x00006c04020c7981 */ /* 0x000ee8000c1e1900 */
[----:B-----5:R-:W5:Y:S04]  /*0380*/  LDG.E R15, desc[UR4][R2.64+0x74] ;  /* 0x00007404020f7981 */ /* 0x020f68000c1e1900 */
[----:B------:R-:W5:Y:S04]  /*0390*/  LDG.E R16, desc[UR4][R2.64+0x78] ;  /* 0x0000780402107981 */ /* 0x000f68000c1e1900 */
[----:B------:R0:W-:Y:S04]  /*03a0*/  STG.E desc[UR4][R2.64+0x10], R13 ;  /* 0x0000100d02007986 */ /* 0x0001e8000c101904 */
[----:B0-----:R-:W5:Y:S01]  /*03b0*/  LDG.E R13, desc[UR4][R2.64+0x9c] ;  /* 0x00009c04020d7981 */ /* 0x001f62000c1e1900 */
[----:B------:R-:W0:Y:S08]  /*03c0*/  F2I.TRUNC.NTZ R17, R17 ;  /* 0x0000001100117305 */ /* 0x000e30000020f100 */
[----:B------:R-:W1:Y:S08]  /*03d0*/  F2I.TRUNC.NTZ R19, R19 ;  /* 0x0000001300137305 */ /* 0x000e70000020f100 */
[----:B------:R-:W1:Y:S08]  /*03e0*/  F2I.TRUNC.NTZ R27, R27 ;  /* 0x0000001b001b7305 */ /* 0x000e70000020f100 */
[----:B------:R-:W1:Y:S08]  /*03f0*/  F2I.TRUNC.NTZ R18, R18 ;  /* 0x0000001200127305 */ /* 0x000e70000020f100 */
[----:B------:R-:W1:Y:S08]  /*0400*/  F2I.TRUNC.NTZ R21, R21 ;  /* 0x0000001500157305 */ /* 0x000e70000020f100 */
[----:B------:R-:W-:Y:S08]  /*0410*/  F2I.TRUNC.NTZ R24, R24 ;  /* 0x0000001800187305 */ /* 0x000ff0000020f100 */
[----:B------:R-:W1:Y:S08]  /*0420*/  F2I.TRUNC.NTZ R25, R25 ;  /* 0x0000001900197305 */ /* 0x000e70000020f100 */
[----:B------:R-:W-:Y:S01]  /*0430*/  F2I.TRUNC.NTZ R26, R26 ;  /* 0x0000001a001a7305 */ /* 0x000fe2000020f100 */
[----:B0-----:R-:W-:-:S02]  /*0440*/  I2FP.F32.S32 R17, R17 ;  /* 0x0000001100117245 */ /* 0x001fc40000201400 */
[----:B-1----:R-:W-:-:S05]  /*0450*/  I2FP.F32.S32 R19, R19 ;  /* 0x0000001300137245 */ /* 0x002fca0000201400 */
[----:B------:R-:W-:Y:S01]  /*0460*/  F2I.TRUNC.NTZ R20, R20 ;  /* 0x0000001400147305 */ /* 0x000fe2000020f100 */
[----:B------:R0:W-:Y:S07]  /*0470*/  STG.E desc[UR4][R2.64+0x14], R29 ;  /* 0x0000141d02007986 */ /* 0x0001ee000c101904 */
[----:B------:R-:W1:Y:S08]  /*0480*/  F2I.TRUNC.NTZ R22, R22 ;  /* 0x0000001600167305 */ /* 0x000e70000020f100 */
[----:B------:R-:W1:Y:S08]  /*0490*/  F2I.TRUNC.NTZ R23, R23 ;  /* 0x0000001700177305 */ /* 0x000e70000020f100 */
[----:B------:R-:W-:Y:S01]  /*04a0*/  F2I.TRUNC.NTZ R14, R14 ;  /* 0x0000000e000e7305 */ /* 0x000fe2000020f100 */
[----:B0-----:R-:W-:Y:S01]  /*04b0*/  I2FP.F32.S32 R29, R27 ;  /* 0x0000001b001d7245 */ /* 0x001fe20000201400 */
[----:B------:R0:W-:Y:S01]  /*04c0*/  STG.E desc[UR4][R2.64+0x24], R17 ;  /* 0x0000241102007986 */ /* 0x0001e2000c101904 */
[----:B------:R-:W-:-:S02]  /*04d0*/  I2FP.F32.S32 R27, R18 ;  /* 0x00000012001b7245 */ /* 0x000fc40000201400 */
[----:B------:R-:W-:Y:S01]  /*04e0*/  I2FP.F32.S32 R21, R21 ;  /* 0x0000001500157245 */ /* 0x000fe20000201400 */
[----:B------:R-:W-:Y:S01]  /*04f0*/  STG.E desc[UR4][R2.64+0x2c], R19 ;  /* 0x00002c1302007986 */ /* 0x000fe2000c101904 */
[----:B------:R-:W-:Y:S02]  /*0500*/  I2FP.F32.S32 R25, R25 ;  /* 0x0000001900197245 */ /* 0x000fe40000201400 */
[----:B0-----:R-:W-:Y:S01]  /*0510*/  I2FP.F32.S32 R17, R24 ;  /* 0x0000001800117245 */ /* 0x001fe20000201400 */
[----:B------:R0:W-:Y:S01]  /*0520*/  STG.E desc[UR4][R2.64+0x20], R29 ;  /* 0x0000201d02007986 */ /* 0x0001e2000c101904 */
[----:B-1----:R-:W-:Y:S02]  /*0530*/  I2FP.F32.S32 R22, R22 ;  /* 0x0000001600167245 */ /* 0x002fe40000201400 */
[----:B------:R-:W-:Y:S01]  /*0540*/  I2FP.F32.S32 R23, R23 ;  /* 0x0000001700177245 */ /* 0x000fe20000201400 */
[----:B------:R1:W-:Y:S04]  /*0550*/  STG.E desc[UR4][R2.64+0x28], R27 ;  /* 0x0000281b02007986 */ /* 0x0003e8000c101904 */
[----:B------:R-:W-:Y:S04]  /*0560*/  STG.E desc[UR4][R2.64+0x34], R21 ;  /* 0x0000341502007986 */ /* 0x000fe8000c101904 */
[----:B------:R-:W-:Y:S01]  /*0570*/  STG.E desc[UR4][R2.64+0x3c], R17 ;  /* 0x00003c1102007986 */ /* 0x000fe2000c101904 */
[----:B0-----:R-:W-:-:S03]  /*0580*/  I2FP.F32.S32 R29, R20 ;  /* 0x00000014001d7245 */ /* 0x001fc60000201400 */
[----:B------:R-:W-:Y:S04]  /*0590*/  STG.E desc[UR4][R2.64+0x40], R25 ;  /* 0x0000401902007986 */ /* 0x000fe8000c101904 */
[----:B------:R-:W-:Y:S04]  /*05a0*/  STG.E desc[UR4][R2.64+0x18], R28 ;  /* 0x0000181c02007986 */ /* 0x000fe8000c101904 */
[----:B------:R-:W-:Y:S04]  /*05b0*/  STG.E desc[UR4][R2.64+0x30], R29 ;  /* 0x0000301d02007986 */ /* 0x000fe8000c101904 */
[----:B------:R-:W-:Y:S04]  /*05c0*/  STG.E desc[UR4][R2.64+0x38], R22 ;  /* 0x0000381602007986 */ /* 0x000fe8000c101904 */
[----:B------:R-:W-:Y:S01]  /*05d0*/  STG.E desc[UR4][R2.64+0x48], R23 ;  /* 0x0000481702007986 */ /* 0x000fe2000c101904 */
[----:B--2---:R-:W0:Y:S08]  /*05e0*/  F2I.TRUNC.NTZ R0, R0 ;  /* 0x0000000000007305 */ /* 0x004e30000020f100 */
[----:B----4-:R-:W2:Y:S08]  /*05f0*/  F2I.TRUNC.NTZ R5, R5 ;  /* 0x0000000500057305 */ /* 0x010eb0000020f100 */
[----:B---3--:R-:W-:Y:S08]  /*0600*/  F2I.TRUNC.NTZ R10, R10 ;  /* 0x0000000a000a7305 */ /* 0x008ff0000020f100 */
[----:B------:R-:W1:Y:S08]  /*0610*/  F2I.TRUNC.NTZ R4, R4 ;  /* 0x0000000400047305 */ /* 0x000e70000020f100 */
[----:B------:R-:W3:Y:S08]  /*0620*/  F2I.TRUNC.NTZ R6, R6 ;  /* 0x0000000600067305 */ /* 0x000ef0000020f100 */
[----:B------:R-:W4:Y:S08]  /*0630*/  F2I.TRUNC.NTZ R7, R7 ;  /* 0x0000000700077305 */ /* 0x000f30000020f100 */
[----:B------:R-:W4:Y:S08]  /*0640*/  F2I.TRUNC.NTZ R8, R8 ;  /* 0x0000000800087305 */ /* 0x000f30000020f100 */
[----:B------:R-:W4:Y:S08]  /*0650*/  F2I.TRUNC.NTZ R9, R9 ;  /* 0x0000000900097305 */ /* 0x000f30000020f100 */
[----:B------:R-:W4:Y:S08]  /*0660*/  F2I.TRUNC.NTZ R11, R11 ;  /* 0x0000000b000b7305 */ /* 0x000f30000020f100 */
[----:B------:R-:W4:Y:S08]  /*0670*/  F2I.TRUNC.NTZ R12, R12 ;  /* 0x0000000c000c7305 */ /* 0x000f30000020f100 */
[----:B-----5:R-:W5:Y:S08]  /*0680*/  F2I.TRUNC.NTZ R15, R15 ;  /* 0x0000000f000f7305 */ /* 0x020f70000020f100 */
[----:B------:R-:W5:Y:S01]  /*0690*/  F2I.TRUNC.NTZ R16, R16 ;  /* 0x0000001000107305 */ /* 0x000f62000020f100 */
[----:B------:R3:W-:Y:S01]  /*06a0*/  STG.E desc[UR4][R2.64], R13 ;  /* 0x0000000d02007986 */ /* 0x0007e2000c101904 */
[----:B0-----:R-:W-:-:S02]  /*06b0*/  I2FP.F32.S32 R19, R0 ;  /* 0x0000000000137245 */ /* 0x001fc40000201400 */
[----:B--2---:R-:W-:Y:S02]  /*06c0*/  I2FP.F32.S32 R5, R5 ;  /* 0x0000000500057245 */ /* 0x004fe40000201400 */
[----:B-1----:R-:W-:Y:S01]  /*06d0*/  I2FP.F32.S32 R27, R4 ;  /* 0x00000004001b7245 */ /* 0x002fe20000201400 */
[----:B------:R-:W-:Y:S01]  /*06e0*/  STG.E desc[UR4][R2.64+0x4c], R19 ;  /* 0x00004c1302007986 */ /* 0x000fe2000c101904 */
[----:B---3--:R-:W-:-:S03]  /*06f0*/  I2FP.F32.S32 R13, R26 ;  /* 0x0000001a000d7245 */ /* 0x008fc60000201400 */
[----:B------:R0:W-:Y:S01]  /*0700*/  STG.E desc[UR4][R2.64+0x54], R5 ;  /* 0x0000540502007986 */ /* 0x0001e2000c101904 */
[----:B------:R-:W-:Y:S02]  /*0710*/  I2FP.F32.S32 R17, R6 ;  /* 0x0000000600117245 */ /* 0x000fe40000201400 */
[----:B----4-:R-:W-:Y:S01]  /*0720*/  I2FP.F32.S32 R7, R7 ;  /* 0x0000000700077245 */ /* 0x010fe20000201400 */
[----:B------:R1:W-:Y:S01]  /*0730*/  STG.E desc[UR4][R2.64+0x44], R13 ;  /* 0x0000440d02007986 */ /* 0x0003e2000c101904 */
[----:B------:R-:W-:Y:S02]  /*0740*/  I2FP.F32.S32 R21, R8 ;  /* 0x0000000800157245 */ /* 0x000fe40000201400 */
[----:B------:R-:W-:Y:S02]  /*0750*/  I2FP.F32.S32 R9, R9 ;  /* 0x0000000900097245 */ /* 0x000fe40000201400 */
[----:B------:R-:W-:Y:S02]  /*0760*/  I2FP.F32.S32 R25, R10 ;  /* 0x0000000a00197245 */ /* 0x000fe40000201400 */
[----:B------:R-:W-:-:S02]  /*0770*/  I2FP.F32.S32 R11, R11 ;  /* 0x0000000b000b7245 */ /* 0x000fc40000201400 */
[----:B0-----:R-:W-:Y:S02]  /*0780*/  I2FP.F32.S32 R5, R12 ;  /* 0x0000000c00057245 */ /* 0x001fe40000201400 */
[----:B-----5:R-:W-:Y:S02]  /*0790*/  I2FP.F32.S32 R15, R15 ;  /* 0x0000000f000f7245 */ /* 0x020fe40000201400 */
[----:B-1----:R-:W-:Y:S02]  /*07a0*/  I2FP.F32.S32 R13, R14 ;  /* 0x0000000e000d7245 */ /* 0x002fe40000201400 */
[----:B------:R-:W-:Y:S01]  /*07b0*/  I2FP.F32.S32 R19, R16 ;  /* 0x0000001000137245 */ /* 0x000fe20000201400 */
[----:B------:R-:W-:Y:S04]  /*07c0*/  STG.E desc[UR4][R2.64+0x50], R27 ;  /* 0x0000501b02007986 */ /* 0x000fe8000c101904 */
        /* <DEDUP_REMOVED lines=9> */
[----:B------:R-:W-:Y:S01]  /*0860*/  STG.E desc[UR4][R2.64+0x7c], R19 ;  /* 0x00007c1302007986 */ /* 0x000fe2000c101904 */
[----:B------:R-:W-:Y:S05]  /*0870*/  EXIT ;  /* 0x000000000000794d */ /* 0x000fea0003800000 */
.L_x_0:
[----:B------:R-:W-:-:S00]  /*0880*/  BRA `(.L_x_0) ;  /* 0xfffffffc00fc7947 */ /* 0x000fc0000383ffff */
[----:B------:R-:W-:-:S00]  /*0890*/  NOP ;  /* 0x0000000000007918 */ /* 0x000fc00000000000 */
        /* <DEDUP_REMOVED lines=14> */
.L_x_1:


//--------------------- .nv.shared.reserved.0     --------------------------
	.section	.nv.shared.reserved.0,"aw",@nobits
	.weak		__nv_reservedSMEM_offset_0_alias
	.size		__nv_reservedSMEM_offset_0_alias, 0, 64
	.other		__nv_reservedSMEM_offset_0_alias,@"STO_CUDA_RESERVED_SHARED STV_DEFAULT"
__nv_reservedSMEM_offset_0_alias:
	.zero		0
	.zero		64


//--------------------- .nv.constant0._Z16max_flops_kernelPfi --------------------------
	.section	.nv.constant0._Z16max_flops_kernelPfi,"a",@progbits
	.sectionflags	@""
	.align	4
.nv.constant0._Z16max_flops_kernelPfi:
	.zero		908


//--------------------- SYMBOLS --------------------------

	.type		.nv.reservedSmem.offset0,@object
	.size		.nv.reservedSmem.offset0,0x4
